//
// Generated by NVIDIA NVVM Compiler
//
// Compiler Build ID: CL-36424714
// Cuda compilation tools, release 13.0, V13.0.88
// Based on NVVM 20.0.0
//

.version 9.0
.target sm_100
.address_size 64

	// .globl	_Z10vector_addPfS_S_

.visible .entry _Z10vector_addPfS_S_(
	.param .u64 .ptr .align 1 _Z10vector_addPfS_S__param_0,
	.param .u64 .ptr .align 1 _Z10vector_addPfS_S__param_1,
	.param .u64 .ptr .align 1 _Z10vector_addPfS_S__param_2
)
{
	.reg .b32 	%r<2>;
	.reg .b32 	%f<4>;
	.reg .b64 	%rd<11>;

	ld.param.u64 	%rd1, [_Z10vector_addPfS_S__param_0];
	ld.param.u64 	%rd2, [_Z10vector_addPfS_S__param_1];
	ld.param.u64 	%rd3, [_Z10vector_addPfS_S__param_2];
	cvta.to.global.u64 	%rd4, %rd3;
	cvta.to.global.u64 	%rd5, %rd2;
	cvta.to.global.u64 	%rd6, %rd1;
	mov.u32 	%r1, %tid.x;
	mul.wide.u32 	%rd7, %r1, 4;
	add.s64 	%rd8, %rd6, %rd7;
	ld.global.f32 	%f1, [%rd8];
	add.s64 	%rd9, %rd5, %rd7;
	ld.global.f32 	%f2, [%rd9];
	add.f32 	%f3, %f1, %f2;
	add.s64 	%rd10, %rd4, %rd7;
	st.global.f32 	[%rd10], %f3;
	ret;

}


// ===== COMPILED SASS (sm_100) =====

	.target	sm_100

	.elftype	@"ET_EXEC"


//--------------------- .note.nv.tkinfo           --------------------------
	.section	.note.nv.tkinfo,"",@"SHT_NOTE"
	.sectionflags	@"SHF_NOTE_NV_TKINFO"
	.tkinfo
        /*0018*/ 	.word	0x00000002
        /*0030*/ 	.string	""
        /*0030*/ 	.string	"ptxas"
        /*0030*/ 	.string	"Cuda compilation tools, release 13.0, V13.0.88"
        /*0030*/ 	.string	"Build cuda_13.0.r13.0/compiler.36424714_0"
        /*0030*/ 	.string	"-arch sm_100 -m 64 "



//--------------------- .note.nv.cuinfo           --------------------------
	.section	.note.nv.cuinfo,"",@"SHT_NOTE"
	.sectionflags	@"SHF_NOTE_NV_CUINFO"
        /*0018*/ 	.short	0x0002
        /*001a*/ 	.short	0x0064
        /*001c*/ 	.short	0x0082
	.zero		2


//--------------------- .nv.info                  --------------------------
	.section	.nv.info,"",@"SHT_CUDA_INFO"
	.align	4


	//----- nvinfo : EIATTR_REGCOUNT
	.align		4
        /*0000*/ 	.byte	0x04, 0x2f
        /*0002*/ 	.short	(.L_1 - .L_0)
	.align		4
.L_0:
        /*0004*/ 	.word	index@(_Z10vector_addPfS_S_)
        /*0008*/ 	.word	0x0000000c


	//----- nvinfo : EIATTR_FRAME_SIZE
	.align		4
.L_1:
        /*000c*/ 	.byte	0x04, 0x11
        /*000e*/ 	.short	(.L_3 - .L_2)
	.align		4
.L_2:
        /*0010*/ 	.word	index@(_Z10vector_addPfS_S_)
        /*0014*/ 	.word	0x00000000


	//----- nvinfo : EIATTR_MIN_STACK_SIZE
	.align		4
.L_3:
        /*0018*/ 	.byte	0x04, 0x12
        /*001a*/ 	.short	(.L_5 - .L_4)
	.align		4
.L_4:
        /*001c*/ 	.word	index@(_Z10vector_addPfS_S_)
        /*0020*/ 	.word	0x00000000
.L_5:


//--------------------- .nv.compat                --------------------------
	.section	.nv.compat,"",@"SHT_CUDA_COMPAT_INFO"
	.align	4
        /*0000*/ 	.byte	0x02, 0x09, 0x00, 0x00, 0x02, 0x02, 0x01, 0x00, 0x02, 0x05, 0x05, 0x00, 0x03, 0x07, 0x01, 0x01
        /*0010*/ 	.byte	0x02, 0x03, 0x00, 0x00, 0x02, 0x06, 0x01, 0x00, 0x04, 0x0b, 0x08, 0x00, 0x09, 0x00, 0x00, 0x00
        /*0020*/ 	.byte	0x00, 0x00, 0x00, 0x00


//--------------------- .nv.info._Z10vector_addPfS_S_ --------------------------
	.section	.nv.info._Z10vector_addPfS_S_,"",@"SHT_CUDA_INFO"
	.sectionflags	@""
	.align	4


	//----- nvinfo : EIATTR_CUDA_API_VERSION
	.align		4
        /*0000*/ 	.byte	0x04, 0x37
        /*0002*/ 	.short	(.L_7 - .L_6)
.L_6:
        /*0004*/ 	.word	0x00000082


	//----- nvinfo : EIATTR_KPARAM_INFO
	.align		4
.L_7:
        /*0008*/ 	.byte	0x04, 0x17
        /*000a*/ 	.short	(.L_9 - .L_8)
.L_8:
        /*000c*/ 	.word	0x00000000
        /*0010*/ 	.short	0x0002
        /*0012*/ 	.short	0x0010
        /*0014*/ 	.byte	0x00, 0xf5, 0x21, 0x00


	//----- nvinfo : EIATTR_KPARAM_INFO
	.align		4
.L_9:
        /*0018*/ 	.byte	0x04, 0x17
        /*001a*/ 	.short	(.L_11 - .L_10)
.L_10:
        /*001c*/ 	.word	0x00000000
        /*0020*/ 	.short	0x0001
        /*0022*/ 	.short	0x0008
        /*0024*/ 	.byte	0x00, 0xf5, 0x21, 0x00


	//----- nvinfo : EIATTR_KPARAM_INFO
	.align		4
.L_11:
        /*0028*/ 	.byte	0x04, 0x17
        /*002a*/ 	.short	(.L_13 - .L_12)
.L_12:
        /*002c*/ 	.word	0x00000000
        /*0030*/ 	.short	0x0000
        /*0032*/ 	.short	0x0000
        /*0034*/ 	.byte	0x00, 0xf5, 0x21, 0x00


	//----- nvinfo : EIATTR_SPARSE_MMA_MASK
	.align		4
.L_13:
        /*0038*/ 	.byte	0x03, 0x50
        /*003a*/ 	.short	0x0000


	//----- nvinfo : EIATTR_MAXREG_COUNT
	.align		4
        /*003c*/ 	.byte	0x03, 0x1b
        /*003e*/ 	.short	0x00ff


	//----- nvinfo : EIATTR_MERCURY_ISA_VERSION
	.align		4
        /*0040*/ 	.byte	0x03, 0x5f
        /*0042*/ 	.short	0x0101


	//----- nvinfo : EIATTR_VRC_CTA_INIT_COUNT
	.align		4
        /*0044*/ 	.byte	0x02, 0x4a
	.zero		1
	.zero		1


	//----- nvinfo : EIATTR_EXIT_INSTR_OFFSETS
	.align		4
        /*0048*/ 	.byte	0x04, 0x1c
        /*004a*/ 	.short	(.L_15 - .L_14)


	//   ....[0]....
.L_14:
        /*004c*/ 	.word	0x000000d0


	//----- nvinfo : EIATTR_CBANK_PARAM_SIZE
	.align		4
.L_15:
        /*0050*/ 	.byte	0x03, 0x19
        /*0052*/ 	.short	0x0018


	//----- nvinfo : EIATTR_PARAM_CBANK
	.align		4
        /*0054*/ 	.byte	0x04, 0x0a
        /*0056*/ 	.short	(.L_17 - .L_16)
	.align		4
.L_16:
        /*0058*/ 	.word	index@(.nv.constant0._Z10vector_addPfS_S_)
        /*005c*/ 	.short	0x0380
        /*005e*/ 	.short	0x0018


	//----- nvinfo : EIATTR_SW_WAR
	.align		4
.L_17:
        /*0060*/ 	.byte	0x04, 0x36
        /*0062*/ 	.short	(.L_19 - .L_18)
.L_18:
        /*0064*/ 	.word	0x00000008
.L_19:


//--------------------- .nv.callgraph             --------------------------
	.section	.nv.callgraph,"",@"SHT_CUDA_CALLGRAPH"
	.align	4
	.sectionentsize	8
	.align		4
        /*0000*/ 	.word	0x00000000
	.align		4
        /*0004*/ 	.word	0xffffffff
	.align		4
        /*0008*/ 	.word	0x00000000
	.align		4
        /*000c*/ 	.word	0xfffffffe
	.align		4
        /*0010*/ 	.word	0x00000000
	.align		4
        /*0014*/ 	.word	0xfffffffd
	.align		4
        /*0018*/ 	.word	0x00000000
	.align		4
        /*001c*/ 	.word	0xfffffffc


//--------------------- .text._Z10vector_addPfS_S_ --------------------------
	.section	.text._Z10vector_addPfS_S_,"ax",@progbits
	.align	128
        .global         _Z10vector_addPfS_S_
        .type           _Z10vector_addPfS_S_,@function
        .size           _Z10vector_addPfS_S_,(.L_x_1 - _Z10vector_addPfS_S_)
        .other          _Z10vector_addPfS_S_,@"STO_CUDA_ENTRY STV_DEFAULT"
_Z10vector_addPfS_S_:
.text._Z10vector_addPfS_S_:
[----:B------:R-:W-:Y:S01]  /*0000*/  LDC R1, c[0x0][0x37c] ;  /* 0x0000df00ff017b82 */ /* 0x000fe20000000800 */
[----:B------:R-:W0:Y:S07]  /*0010*/  S2R R9, SR_TID.X ;  /* 0x0000000000097919 */ /* 0x000e2e0000002100 */
[----:B------:R-:W0:Y:S01]  /*0020*/  LDC.64 R2, c[0x0][0x380] ;  /* 0x0000e000ff027b82 */ /* 0x000e220000000a00 */
[----:B------:R-:W1:Y:S07]  /*0030*/  LDCU.64 UR4, c[0x0][0x358] ;  /* 0x00006b00ff0477ac */ /* 0x000e6e0008000a00 */
[----:B------:R-:W2:Y:S08]  /*0040*/  LDC.64 R4, c[0x0][0x388] ;  /* 0x0000e200ff047b82 */ /* 0x000eb00000000a00 */
[----:B------:R-:W3:Y:S01]  /*0050*/  LDC.64 R6, c[0x0][0x390] ;  /* 0x0000e400ff067b82 */ /* 0x000ee20000000a00 */
[----:B0-----:R-:W-:-:S04]  /*0060*/  IMAD.WIDE.U32 R2, R9, 0x4, R2 ;  /* 0x0000000409027825 */ /* 0x001fc800078e0002 */
[C---:B--2---:R-:W-:Y:S02]  /*0070*/  IMAD.WIDE.U32 R4, R9.reuse, 0x4, R4 ;  /* 0x0000000409047825 */ /* 0x044fe400078e0004 */
[----:B-1----:R-:W2:Y:S04]  /*0080*/  LDG.E R2, desc[UR4][R2.64] ;  /* 0x0000000402027981 */ /* 0x002ea8000c1e1900 */
[----:B------:R-:W2:Y:S01]  /*0090*/  LDG.E R5, desc[UR4][R4.64] ;  /* 0x0000000404057981 */ /* 0x000ea2000c1e1900 */
[----:B---3--:R-:W-:-:S04]  /*00a0*/  IMAD.WIDE.U32 R6, R9, 0x4, R6 ;  /* 0x0000000409067825 */ /* 0x008fc800078e0006 */
[----:B--2---:R-:W-:-:S05]  /*00b0*/  FADD R9, R2, R5 ;  /* 0x0000000502097221 */ /* 0x004fca0000000000 */
[----:B------:R-:W-:Y:S01]  /*00c0*/  STG.E desc[UR4][R6.64], R9 ;  /* 0x0000000906007986 */ /* 0x000fe2000c101904 */
[----:B------:R-:W-:Y:S05]  /*00d0*/  EXIT ;  /* 0x000000000000794d */ /* 0x000fea0003800000 */
.L_x_0:
[----:B------:R-:W-:-:S00]  /*00e0*/  BRA `(.L_x_0) ;  /* 0xfffffffc00fc7947 */ /* 0x000fc0000383ffff */
[----:B------:R-:W-:-:S00]  /*00f0*/  NOP ;  /* 0x0000000000007918 */ /* 0x000fc00000000000 */
        /* <DEDUP_REMOVED lines=8> */
.L_x_1:


//--------------------- .nv.shared.reserved.0     --------------------------
	.section	.nv.shared.reserved.0,"aw",@nobits
	.weak		__nv_reservedSMEM_offset_0_alias
	.size		__nv_reservedSMEM_offset_0_alias, 0, 64
	.other		__nv_reservedSMEM_offset_0_alias,@"STO_CUDA_RESERVED_SHARED STV_DEFAULT"
__nv_reservedSMEM_offset_0_alias:
	.zero		0
	.zero		64


//--------------------- .nv.constant0._Z10vector_addPfS_S_ --------------------------
	.section	.nv.constant0._Z10vector_addPfS_S_,"a",@progbits
	.sectionflags	@""
	.align	4
.nv.constant0._Z10vector_addPfS_S_:
	.zero		920


//--------------------- SYMBOLS --------------------------

	.type		.nv.reservedSmem.offset0,@object
	.size		.nv.reservedSmem.offset0,0x4
